//
// Generated by NVIDIA NVVM Compiler
//
// Compiler Build ID: CL-36424714
// Cuda compilation tools, release 13.0, V13.0.88
// Based on NVVM 20.0.0
//

.version 9.0
.target sm_100
.address_size 64

	// .globl	_Z38soft_margin_loss_with_attention_kernelPKfS0_Pfiii

.visible .entry _Z38soft_margin_loss_with_attention_kernelPKfS0_Pfiii(
	.param .u64 .ptr .align 1 _Z38soft_margin_loss_with_attention_kernelPKfS0_Pfiii_param_0,
	.param .u64 .ptr .align 1 _Z38soft_margin_loss_with_attention_kernelPKfS0_Pfiii_param_1,
	.param .u64 .ptr .align 1 _Z38soft_margin_loss_with_attention_kernelPKfS0_Pfiii_param_2,
	.param .u32 _Z38soft_margin_loss_with_attention_kernelPKfS0_Pfiii_param_3,
	.param .u32 _Z38soft_margin_loss_with_attention_kernelPKfS0_Pfiii_param_4,
	.param .u32 _Z38soft_margin_loss_with_attention_kernelPKfS0_Pfiii_param_5
)
{
	.reg .pred 	%p<14>;
	.reg .b32 	%r<47>;
	.reg .b32 	%f<119>;
	.reg .b64 	%rd<20>;

	ld.param.u64 	%rd3, [_Z38soft_margin_loss_with_attention_kernelPKfS0_Pfiii_param_0];
	ld.param.u64 	%rd5, [_Z38soft_margin_loss_with_attention_kernelPKfS0_Pfiii_param_1];
	ld.param.u64 	%rd4, [_Z38soft_margin_loss_with_attention_kernelPKfS0_Pfiii_param_2];
	ld.param.u32 	%r25, [_Z38soft_margin_loss_with_attention_kernelPKfS0_Pfiii_param_3];
	ld.param.u32 	%r23, [_Z38soft_margin_loss_with_attention_kernelPKfS0_Pfiii_param_4];
	ld.param.u32 	%r24, [_Z38soft_margin_loss_with_attention_kernelPKfS0_Pfiii_param_5];
	cvta.to.global.u64 	%rd1, %rd5;
	mov.u32 	%r26, %ctaid.x;
	mov.u32 	%r27, %ntid.x;
	mov.u32 	%r28, %tid.x;
	mad.lo.s32 	%r1, %r26, %r27, %r28;
	mul.lo.s32 	%r29, %r23, %r25;
	setp.ge.s32 	%p1, %r1, %r29;
	@%p1 bra 	$L__BB0_15;
	setp.lt.s32 	%p2, %r24, 1;
	mov.f32 	%f118, 0f00000000;
	@%p2 bra 	$L__BB0_14;
	div.s32 	%r31, %r1, %r23;
	cvta.to.global.u64 	%rd6, %rd3;
	mul.wide.s32 	%rd7, %r1, 4;
	add.s64 	%rd8, %rd6, %rd7;
	ld.global.f32 	%f1, [%rd8];
	mul.lo.s32 	%r2, %r31, %r24;
	and.b32  	%r3, %r24, 15;
	setp.lt.u32 	%p3, %r24, 16;
	mov.f32 	%f118, 0f00000000;
	mov.b32 	%r43, 0;
	@%p3 bra 	$L__BB0_5;
	and.b32  	%r43, %r24, 2147483632;
	neg.s32 	%r41, %r43;
	add.s64 	%rd2, %rd1, 32;
	mov.f32 	%f118, 0f00000000;
	mov.u32 	%r40, %r2;
$L__BB0_4:
	.pragma "nounroll";
	mul.wide.s32 	%rd9, %r40, 4;
	add.s64 	%rd10, %rd2, %rd9;
	ld.global.f32 	%f19, [%rd10+-32];
	fma.rn.f32 	%f20, %f1, %f19, %f118;
	ld.global.f32 	%f21, [%rd10+-28];
	fma.rn.f32 	%f22, %f1, %f21, %f20;
	ld.global.f32 	%f23, [%rd10+-24];
	fma.rn.f32 	%f24, %f1, %f23, %f22;
	ld.global.f32 	%f25, [%rd10+-20];
	fma.rn.f32 	%f26, %f1, %f25, %f24;
	ld.global.f32 	%f27, [%rd10+-16];
	fma.rn.f32 	%f28, %f1, %f27, %f26;
	ld.global.f32 	%f29, [%rd10+-12];
	fma.rn.f32 	%f30, %f1, %f29, %f28;
	ld.global.f32 	%f31, [%rd10+-8];
	fma.rn.f32 	%f32, %f1, %f31, %f30;
	ld.global.f32 	%f33, [%rd10+-4];
	fma.rn.f32 	%f34, %f1, %f33, %f32;
	ld.global.f32 	%f35, [%rd10];
	fma.rn.f32 	%f36, %f1, %f35, %f34;
	ld.global.f32 	%f37, [%rd10+4];
	fma.rn.f32 	%f38, %f1, %f37, %f36;
	ld.global.f32 	%f39, [%rd10+8];
	fma.rn.f32 	%f40, %f1, %f39, %f38;
	ld.global.f32 	%f41, [%rd10+12];
	fma.rn.f32 	%f42, %f1, %f41, %f40;
	ld.global.f32 	%f43, [%rd10+16];
	fma.rn.f32 	%f44, %f1, %f43, %f42;
	ld.global.f32 	%f45, [%rd10+20];
	fma.rn.f32 	%f46, %f1, %f45, %f44;
	ld.global.f32 	%f47, [%rd10+24];
	fma.rn.f32 	%f48, %f1, %f47, %f46;
	ld.global.f32 	%f49, [%rd10+28];
	fma.rn.f32 	%f118, %f1, %f49, %f48;
	add.s32 	%r41, %r41, 16;
	add.s32 	%r40, %r40, 16;
	setp.ne.s32 	%p4, %r41, 0;
	@%p4 bra 	$L__BB0_4;
$L__BB0_5:
	setp.eq.s32 	%p5, %r3, 0;
	@%p5 bra 	$L__BB0_14;
	and.b32  	%r11, %r24, 7;
	setp.lt.u32 	%p6, %r3, 8;
	@%p6 bra 	$L__BB0_8;
	add.s32 	%r32, %r43, %r2;
	mul.wide.s32 	%rd11, %r32, 4;
	add.s64 	%rd12, %rd1, %rd11;
	ld.global.f32 	%f51, [%rd12];
	fma.rn.f32 	%f52, %f1, %f51, %f118;
	ld.global.f32 	%f53, [%rd12+4];
	fma.rn.f32 	%f54, %f1, %f53, %f52;
	ld.global.f32 	%f55, [%rd12+8];
	fma.rn.f32 	%f56, %f1, %f55, %f54;
	ld.global.f32 	%f57, [%rd12+12];
	fma.rn.f32 	%f58, %f1, %f57, %f56;
	ld.global.f32 	%f59, [%rd12+16];
	fma.rn.f32 	%f60, %f1, %f59, %f58;
	ld.global.f32 	%f61, [%rd12+20];
	fma.rn.f32 	%f62, %f1, %f61, %f60;
	ld.global.f32 	%f63, [%rd12+24];
	fma.rn.f32 	%f64, %f1, %f63, %f62;
	ld.global.f32 	%f65, [%rd12+28];
	fma.rn.f32 	%f118, %f1, %f65, %f64;
	add.s32 	%r43, %r43, 8;
$L__BB0_8:
	setp.eq.s32 	%p7, %r11, 0;
	@%p7 bra 	$L__BB0_14;
	and.b32  	%r14, %r24, 3;
	setp.lt.u32 	%p8, %r11, 4;
	@%p8 bra 	$L__BB0_11;
	add.s32 	%r33, %r43, %r2;
	mul.wide.s32 	%rd13, %r33, 4;
	add.s64 	%rd14, %rd1, %rd13;
	ld.global.f32 	%f67, [%rd14];
	fma.rn.f32 	%f68, %f1, %f67, %f118;
	ld.global.f32 	%f69, [%rd14+4];
	fma.rn.f32 	%f70, %f1, %f69, %f68;
	ld.global.f32 	%f71, [%rd14+8];
	fma.rn.f32 	%f72, %f1, %f71, %f70;
	ld.global.f32 	%f73, [%rd14+12];
	fma.rn.f32 	%f118, %f1, %f73, %f72;
	add.s32 	%r43, %r43, 4;
$L__BB0_11:
	setp.eq.s32 	%p9, %r14, 0;
	@%p9 bra 	$L__BB0_14;
	add.s32 	%r46, %r43, %r2;
	neg.s32 	%r45, %r14;
$L__BB0_13:
	.pragma "nounroll";
	mul.wide.s32 	%rd15, %r46, 4;
	add.s64 	%rd16, %rd1, %rd15;
	ld.global.f32 	%f74, [%rd16];
	fma.rn.f32 	%f118, %f1, %f74, %f118;
	add.s32 	%r46, %r46, 1;
	add.s32 	%r45, %r45, 1;
	setp.ne.s32 	%p10, %r45, 0;
	@%p10 bra 	$L__BB0_13;
$L__BB0_14:
	fma.rn.f32 	%f75, %f118, 0fBBBB989D, 0f3F000000;
	cvt.sat.f32.f32 	%f76, %f75;
	mov.f32 	%f77, 0f4B400001;
	mov.f32 	%f78, 0f437C0000;
	fma.rm.f32 	%f79, %f76, %f78, %f77;
	add.f32 	%f80, %f79, 0fCB40007F;
	neg.f32 	%f81, %f80;
	fma.rn.f32 	%f82, %f118, 0fBFB8AA3B, %f81;
	fma.rn.f32 	%f83, %f118, 0fB2A57060, %f82;
	mov.b32 	%r34, %f79;
	shl.b32 	%r35, %r34, 23;
	mov.b32 	%f84, %r35;
	ex2.approx.ftz.f32 	%f85, %f83;
	fma.rn.f32 	%f86, %f85, %f84, 0f3F800000;
	rcp.rn.f32 	%f87, %f86;
	setp.lt.f32 	%p11, %f87, 0f00800000;
	mul.f32 	%f88, %f87, 0f4B000000;
	selp.f32 	%f89, %f88, %f87, %p11;
	selp.f32 	%f90, 0fC1B80000, 0f00000000, %p11;
	mov.b32 	%r36, %f89;
	add.s32 	%r37, %r36, -1059760811;
	and.b32  	%r38, %r37, -8388608;
	sub.s32 	%r39, %r36, %r38;
	mov.b32 	%f91, %r39;
	cvt.rn.f32.s32 	%f92, %r38;
	fma.rn.f32 	%f93, %f92, 0f34000000, %f90;
	add.f32 	%f94, %f91, 0fBF800000;
	fma.rn.f32 	%f95, %f94, 0fBE055027, 0f3E1039F6;
	fma.rn.f32 	%f96, %f95, %f94, 0fBDF8CDCC;
	fma.rn.f32 	%f97, %f96, %f94, 0f3E0F2955;
	fma.rn.f32 	%f98, %f97, %f94, 0fBE2AD8B9;
	fma.rn.f32 	%f99, %f98, %f94, 0f3E4CED0B;
	fma.rn.f32 	%f100, %f99, %f94, 0fBE7FFF22;
	fma.rn.f32 	%f101, %f100, %f94, 0f3EAAAA78;
	fma.rn.f32 	%f102, %f101, %f94, 0fBF000000;
	mul.f32 	%f103, %f94, %f102;
	fma.rn.f32 	%f104, %f103, %f94, %f94;
	fma.rn.f32 	%f105, %f93, 0f3F317218, %f104;
	setp.gt.u32 	%p12, %r36, 2139095039;
	fma.rn.f32 	%f106, %f89, 0f7F800000, 0f7F800000;
	selp.f32 	%f107, %f106, %f105, %p12;
	setp.eq.f32 	%p13, %f89, 0f00000000;
	neg.f32 	%f108, %f107;
	selp.f32 	%f109, 0f7F800000, %f108, %p13;
	cvta.to.global.u64 	%rd17, %rd4;
	mul.wide.s32 	%rd18, %r1, 4;
	add.s64 	%rd19, %rd17, %rd18;
	st.global.f32 	[%rd19], %f109;
$L__BB0_15:
	ret;

}


// ===== COMPILED SASS (sm_100) =====

	.target	sm_100

	.elftype	@"ET_EXEC"


//--------------------- .note.nv.tkinfo           --------------------------
	.section	.note.nv.tkinfo,"",@"SHT_NOTE"
	.sectionflags	@"SHF_NOTE_NV_TKINFO"
	.tkinfo
        /*0018*/ 	.word	0x00000002
        /*0030*/ 	.string	""
        /*0030*/ 	.string	"ptxas"
        /*0030*/ 	.string	"Cuda compilation tools, release 13.0, V13.0.88"
        /*0030*/ 	.string	"Build cuda_13.0.r13.0/compiler.36424714_0"
        /*0030*/ 	.string	"-arch sm_100 -m 64 "



//--------------------- .note.nv.cuinfo           --------------------------
	.section	.note.nv.cuinfo,"",@"SHT_NOTE"
	.sectionflags	@"SHF_NOTE_NV_CUINFO"
        /*0018*/ 	.short	0x0002
        /*001a*/ 	.short	0x0064
        /*001c*/ 	.short	0x0082
	.zero		2


//--------------------- .nv.info                  --------------------------
	.section	.nv.info,"",@"SHT_CUDA_INFO"
	.align	4


	//----- nvinfo : EIATTR_REGCOUNT
	.align		4
        /*0000*/ 	.byte	0x04, 0x2f
        /*0002*/ 	.short	(.L_1 - .L_0)
	.align		4
.L_0:
        /*0004*/ 	.word	index@(_Z38soft_margin_loss_with_attention_kernelPKfS0_Pfiii)
        /*0008*/ 	.word	0x0000001c


	//----- nvinfo : EIATTR_FRAME_SIZE
	.align		4
.L_1:
        /*000c*/ 	.byte	0x04, 0x11
        /*000e*/ 	.short	(.L_3 - .L_2)
	.align		4
.L_2:
        /*0010*/ 	.word	index@($__internal_0_$__cuda_sm20_rcp_rn_f32_slowpath)
        /*0014*/ 	.word	0x00000000


	//----- nvinfo : EIATTR_FRAME_SIZE
	.align		4
.L_3:
        /*0018*/ 	.byte	0x04, 0x11
        /*001a*/ 	.short	(.L_5 - .L_4)
	.align		4
.L_4:
        /*001c*/ 	.word	index@(_Z38soft_margin_loss_with_attention_kernelPKfS0_Pfiii)
        /*0020*/ 	.word	0x00000000


	//----- nvinfo : EIATTR_MIN_STACK_SIZE
	.align		4
.L_5:
        /*0024*/ 	.byte	0x04, 0x12
        /*0026*/ 	.short	(.L_7 - .L_6)
	.align		4
.L_6:
        /*0028*/ 	.word	index@(_Z38soft_margin_loss_with_attention_kernelPKfS0_Pfiii)
        /*002c*/ 	.word	0x00000000
.L_7:


//--------------------- .nv.compat                --------------------------
	.section	.nv.compat,"",@"SHT_CUDA_COMPAT_INFO"
	.align	4
        /*0000*/ 	.byte	0x02, 0x09, 0x00, 0x00, 0x02, 0x02, 0x01, 0x00, 0x02, 0x05, 0x05, 0x00, 0x03, 0x07, 0x01, 0x01
        /*0010*/ 	.byte	0x02, 0x03, 0x00, 0x00, 0x02, 0x06, 0x01, 0x00, 0x04, 0x0b, 0x08, 0x00, 0x01, 0x00, 0x00, 0x00
        /*0020*/ 	.byte	0x00, 0x00, 0x00, 0x00


//--------------------- .nv.info._Z38soft_margin_loss_with_attention_kernelPKfS0_Pfiii --------------------------
	.section	.nv.info._Z38soft_margin_loss_with_attention_kernelPKfS0_Pfiii,"",@"SHT_CUDA_INFO"
	.sectionflags	@""
	.align	4


	//----- nvinfo : EIATTR_CUDA_API_VERSION
	.align		4
        /*0000*/ 	.byte	0x04, 0x37
        /*0002*/ 	.short	(.L_9 - .L_8)
.L_8:
        /*0004*/ 	.word	0x00000082


	//----- nvinfo : EIATTR_KPARAM_INFO
	.align		4
.L_9:
        /*0008*/ 	.byte	0x04, 0x17
        /*000a*/ 	.short	(.L_11 - .L_10)
.L_10:
        /*000c*/ 	.word	0x00000000
        /*0010*/ 	.short	0x0005
        /*0012*/ 	.short	0x0020
        /*0014*/ 	.byte	0x00, 0xf0, 0x11, 0x00


	//----- nvinfo : EIATTR_KPARAM_INFO
	.align		4
.L_11:
        /*0018*/ 	.byte	0x04, 0x17
        /*001a*/ 	.short	(.L_13 - .L_12)
.L_12:
        /*001c*/ 	.word	0x00000000
        /*0020*/ 	.short	0x0004
        /*0022*/ 	.short	0x001c
        /*0024*/ 	.byte	0x00, 0xf0, 0x11, 0x00


	//----- nvinfo : EIATTR_KPARAM_INFO
	.align		4
.L_13:
        /*0028*/ 	.byte	0x04, 0x17
        /*002a*/ 	.short	(.L_15 - .L_14)
.L_14:
        /*002c*/ 	.word	0x00000000
        /*0030*/ 	.short	0x0003
        /*0032*/ 	.short	0x0018
        /*0034*/ 	.byte	0x00, 0xf0, 0x11, 0x00


	//----- nvinfo : EIATTR_KPARAM_INFO
	.align		4
.L_15:
        /*0038*/ 	.byte	0x04, 0x17
        /*003a*/ 	.short	(.L_17 - .L_16)
.L_16:
        /*003c*/ 	.word	0x00000000
        /*0040*/ 	.short	0x0002
        /*0042*/ 	.short	0x0010
        /*0044*/ 	.byte	0x00, 0xf5, 0x21, 0x00


	//----- nvinfo : EIATTR_KPARAM_INFO
	.align		4
.L_17:
        /*0048*/ 	.byte	0x04, 0x17
        /*004a*/ 	.short	(.L_19 - .L_18)
.L_18:
        /*004c*/ 	.word	0x00000000
        /*0050*/ 	.short	0x0001
        /*0052*/ 	.short	0x0008
        /*0054*/ 	.byte	0x00, 0xf5, 0x21, 0x00


	//----- nvinfo : EIATTR_KPARAM_INFO
	.align		4
.L_19:
        /*0058*/ 	.byte	0x04, 0x17
        /*005a*/ 	.short	(.L_21 - .L_20)
.L_20:
        /*005c*/ 	.word	0x00000000
        /*0060*/ 	.short	0x0000
        /*0062*/ 	.short	0x0000
        /*0064*/ 	.byte	0x00, 0xf5, 0x21, 0x00


	//----- nvinfo : EIATTR_SPARSE_MMA_MASK
	.align		4
.L_21:
        /*0068*/ 	.byte	0x03, 0x50
        /*006a*/ 	.short	0x0000


	//----- nvinfo : EIATTR_MAXREG_COUNT
	.align		4
        /*006c*/ 	.byte	0x03, 0x1b
        /*006e*/ 	.short	0x00ff


	//----- nvinfo : EIATTR_MERCURY_ISA_VERSION
	.align		4
        /*0070*/ 	.byte	0x03, 0x5f
        /*0072*/ 	.short	0x0101


	//----- nvinfo : EIATTR_VRC_CTA_INIT_COUNT
	.align		4
        /*0074*/ 	.byte	0x02, 0x4a
	.zero		1
	.zero		1


	//----- nvinfo : EIATTR_EXIT_INSTR_OFFSETS
	.align		4
        /*0078*/ 	.byte	0x04, 0x1c
        /*007a*/ 	.short	(.L_23 - .L_22)


	//   ....[0]....
.L_22:
        /*007c*/ 	.word	0x00000080


	//   ....[1]....
        /*0080*/ 	.word	0x00000c80


	//----- nvinfo : EIATTR_CRS_STACK_SIZE
	.align		4
.L_23:
        /*0084*/ 	.byte	0x04, 0x1e
        /*0086*/ 	.short	(.L_25 - .L_24)
.L_24:
        /*0088*/ 	.word	0x00000000


	//----- nvinfo : EIATTR_CBANK_PARAM_SIZE
	.align		4
.L_25:
        /*008c*/ 	.byte	0x03, 0x19
        /*008e*/ 	.short	0x0024


	//----- nvinfo : EIATTR_PARAM_CBANK
	.align		4
        /*0090*/ 	.byte	0x04, 0x0a
        /*0092*/ 	.short	(.L_27 - .L_26)
	.align		4
.L_26:
        /*0094*/ 	.word	index@(.nv.constant0._Z38soft_margin_loss_with_attention_kernelPKfS0_Pfiii)
        /*0098*/ 	.short	0x0380
        /*009a*/ 	.short	0x0024


	//----- nvinfo : EIATTR_SW_WAR
	.align		4
.L_27:
        /*009c*/ 	.byte	0x04, 0x36
        /*009e*/ 	.short	(.L_29 - .L_28)
.L_28:
        /*00a0*/ 	.word	0x00000008
.L_29:


//--------------------- .nv.callgraph             --------------------------
	.section	.nv.callgraph,"",@"SHT_CUDA_CALLGRAPH"
	.align	4
	.sectionentsize	8
	.align		4
        /*0000*/ 	.word	0x00000000
	.align		4
        /*0004*/ 	.word	0xffffffff
	.align		4
        /*0008*/ 	.word	0x00000000
	.align		4
        /*000c*/ 	.word	0xfffffffe
	.align		4
        /*0010*/ 	.word	0x00000000
	.align		4
        /*0014*/ 	.word	0xfffffffd
	.align		4
        /*0018*/ 	.word	0x00000000
	.align		4
        /*001c*/ 	.word	0xfffffffc


//--------------------- .text._Z38soft_margin_loss_with_attention_kernelPKfS0_Pfiii --------------------------
	.section	.text._Z38soft_margin_loss_with_attention_kernelPKfS0_Pfiii,"ax",@progbits
	.align	128
        .global         _Z38soft_margin_loss_with_attention_kernelPKfS0_Pfiii
        .type           _Z38soft_margin_loss_with_attention_kernelPKfS0_Pfiii,@function
        .size           _Z38soft_margin_loss_with_attention_kernelPKfS0_Pfiii,(.L_x_14 - _Z38soft_margin_loss_with_attention_kernelPKfS0_Pfiii)
        .other          _Z38soft_margin_loss_with_attention_kernelPKfS0_Pfiii,@"STO_CUDA_ENTRY STV_DEFAULT"
_Z38soft_margin_loss_with_attention_kernelPKfS0_Pfiii:
.text._Z38soft_margin_loss_with_attention_kernelPKfS0_Pfiii:
[----:B------:R-:W-:Y:S01]  /*0000*/  LDC R1, c[0x0][0x37c] ;  /* 0x0000df00ff017b82 */ /* 0x000fe20000000800 */
[----:B------:R-:W0:Y:S07]  /*0010*/  S2R R3, SR_TID.X ;  /* 0x0000000000037919 */ /* 0x000e2e0000002100 */
[----:B------:R-:W0:Y:S08]  /*0020*/  S2UR UR4, SR_CTAID.X ;  /* 0x00000000000479c3 */ /* 0x000e300000002500 */
[----:B------:R-:W0:Y:S08]  /*0030*/  LDC R4, c[0x0][0x360] ;  /* 0x0000d800ff047b82 */ /* 0x000e300000000800 */
[----:B------:R-:W1:Y:S01]  /*0040*/  LDC.64 R6, c[0x0][0x398] ;  /* 0x0000e600ff067b82 */ /* 0x000e620000000a00 */
[----:B0-----:R-:W-:-:S02]  /*0050*/  IMAD R4, R4, UR4, R3 ;  /* 0x0000000404047c24 */ /* 0x001fc4000f8e0203 */
[----:B-1----:R-:W-:-:S05]  /*0060*/  IMAD R3, R7, R6, RZ ;  /* 0x0000000607037224 */ /* 0x002fca00078e02ff */
[----:B------:R-:W-:-:S13]  /*0070*/  ISETP.GE.AND P0, PT, R4, R3, PT ;  /* 0x000000030400720c */ /* 0x000fda0003f06270 */
[----:B------:R-:W-:Y:S05]  /*0080*/  @P0 EXIT ;  /* 0x000000000000094d */ /* 0x000fea0003800000 */
[----:B------:R-:W0:Y:S01]  /*0090*/  LDCU UR7, c[0x0][0x3a0] ;  /* 0x00007400ff0777ac */ /* 0x000e220008000800 */
[----:B------:R-:W-:Y:S01]  /*00a0*/  HFMA2 R3, -RZ, RZ, 0, 0 ;  /* 0x00000000ff037431 */ /* 0x000fe200000001ff */
[----:B------:R-:W1:Y:S01]  /*00b0*/  LDCU.64 UR12, c[0x0][0x358] ;  /* 0x00006b00ff0c77ac */ /* 0x000e620008000a00 */
[----:B0-----:R-:W-:-:S09]  /*00c0*/  UISETP.GE.AND UP0, UPT, UR7, 0x1, UPT ;  /* 0x000000010700788c */ /* 0x001fd2000bf06270 */
[----:B-1----:R-:W-:Y:S05]  /*00d0*/  BRA.U !UP0, `(.L_x_0) ;  /* 0x0000000908107547 */ /* 0x002fea000b800000 */
[----:B------:R-:W-:Y:S01]  /*00e0*/  IABS R11, R7 ;  /* 0x00000007000b7213 */ /* 0x000fe20000000000 */
[----:B------:R-:W0:Y:S03]  /*00f0*/  LDC.64 R2, c[0x0][0x380] ;  /* 0x0000e000ff027b82 */ /* 0x000e260000000a00 */
[----:B------:R-:W1:Y:S08]  /*0100*/  I2F.RP R5, R11 ;  /* 0x0000000b00057306 */ /* 0x000e700000209400 */
[----:B-1----:R-:W1:Y:S01]  /*0110*/  MUFU.RCP R5, R5 ;  /* 0x0000000500057308 */ /* 0x002e620000001000 */
[----:B0-----:R-:W-:-:S05]  /*0120*/  IMAD.WIDE R2, R4, 0x4, R2 ;  /* 0x0000000404027825 */ /* 0x001fca00078e0202 */
[----:B------:R0:W5:Y:S01]  /*0130*/  LDG.E R0, desc[UR12][R2.64] ;  /* 0x0000000c02007981 */ /* 0x000162000c1e1900 */
[----:B------:R-:W-:Y:S02]  /*0140*/  UISETP.GE.U32.AND UP1, UPT, UR7, 0x10, UPT ;  /* 0x000000100700788c */ /* 0x000fe4000bf26070 */
[----:B------:R-:W-:Y:S01]  /*0150*/  ULOP3.LUT UR10, UR7, 0xf, URZ, 0xc0, !UPT ;  /* 0x0000000f070a7892 */ /* 0x000fe2000f8ec0ff */
[----:B------:R-:W-:Y:S01]  /*0160*/  UMOV UR4, URZ ;  /* 0x000000ff00047c82 */ /* 0x000fe20008000000 */
[----:B-1----:R-:W-:Y:S02]  /*0170*/  IADD3 R8, PT, PT, R5, 0xffffffe, RZ ;  /* 0x0ffffffe05087810 */ /* 0x002fe40007ffe0ff */
[----:B------:R-:W-:Y:S02]  /*0180*/  UISETP.NE.AND UP0, UPT, UR10, URZ, UPT ;  /* 0x000000ff0a00728c */ /* 0x000fe4000bf05270 */
[----:B------:R1:W2:Y:S01]  /*0190*/  F2I.FTZ.U32.TRUNC.NTZ R9, R8 ;  /* 0x0000000800097305 */ /* 0x0002a2000021f000 */
[----:B0-----:R-:W-:-:S02]  /*01a0*/  IABS R2, R4 ;  /* 0x0000000400027213 */ /* 0x001fc40000000000 */
[----:B-1----:R-:W-:Y:S02]  /*01b0*/  MOV R8, RZ ;  /* 0x000000ff00087202 */ /* 0x002fe40000000f00 */
[----:B--2---:R-:W-:-:S05]  /*01c0*/  IADD3 R6, PT, PT, RZ, -R9, RZ ;  /* 0x80000009ff067210 */ /* 0x004fca0007ffe0ff */
[----:B------:R-:W-:-:S04]  /*01d0*/  IMAD R13, R6, R11, RZ ;  /* 0x0000000b060d7224 */ /* 0x000fc800078e02ff */
[----:B------:R-:W-:-:S06]  /*01e0*/  IMAD.HI.U32 R9, R9, R13, R8 ;  /* 0x0000000d09097227 */ /* 0x000fcc00078e0008 */
[----:B------:R-:W-:-:S05]  /*01f0*/  IMAD.HI.U32 R9, R9, R2, RZ ;  /* 0x0000000209097227 */ /* 0x000fca00078e00ff */
[----:B------:R-:W-:-:S05]  /*0200*/  IADD3 R3, PT, PT, -R9, RZ, RZ ;  /* 0x000000ff09037210 */ /* 0x000fca0007ffe1ff */
[----:B------:R-:W-:Y:S01]  /*0210*/  IMAD R2, R11, R3, R2 ;  /* 0x000000030b027224 */ /* 0x000fe200078e0202 */
[----:B------:R-:W-:-:S04]  /*0220*/  MOV R3, RZ ;  /* 0x000000ff00037202 */ /* 0x000fc80000000f00 */
[----:B------:R-:W-:-:S13]  /*0230*/  ISETP.GT.U32.AND P2, PT, R11, R2, PT ;  /* 0x000000020b00720c */ /* 0x000fda0003f44070 */
[-C--:B------:R-:W-:Y:S02]  /*0240*/  @!P2 IADD3 R2, PT, PT, R2, -R11.reuse, RZ ;  /* 0x8000000b0202a210 */ /* 0x080fe40007ffe0ff */
[----:B------:R-:W-:Y:S02]  /*0250*/  @!P2 IADD3 R9, PT, PT, R9, 0x1, RZ ;  /* 0x000000010909a810 */ /* 0x000fe40007ffe0ff */
[----:B------:R-:W-:Y:S02]  /*0260*/  ISETP.GE.U32.AND P0, PT, R2, R11, PT ;  /* 0x0000000b0200720c */ /* 0x000fe40003f06070 */
[----:B------:R-:W-:Y:S02]  /*0270*/  LOP3.LUT R2, R4, R7, RZ, 0x3c, !PT ;  /* 0x0000000704027212 */ /* 0x000fe400078e3cff */
[----:B------:R-:W-:Y:S02]  /*0280*/  ISETP.NE.AND P2, PT, R7, RZ, PT ;  /* 0x000000ff0700720c */ /* 0x000fe40003f45270 */
[----:B------:R-:W-:-:S07]  /*0290*/  ISETP.GE.AND P1, PT, R2, RZ, PT ;  /* 0x000000ff0200720c */ /* 0x000fce0003f26270 */
[----:B------:R-:W-:-:S06]  /*02a0*/  @P0 IADD3 R9, PT, PT, R9, 0x1, RZ ;  /* 0x0000000109090810 */ /* 0x000fcc0007ffe0ff */
[----:B------:R-:W-:Y:S02]  /*02b0*/  @!P1 IADD3 R9, PT, PT, -R9, RZ, RZ ;  /* 0x000000ff09099210 */ /* 0x000fe40007ffe1ff */
[----:B------:R-:W-:-:S05]  /*02c0*/  @!P2 LOP3.LUT R9, RZ, R7, RZ, 0x33, !PT ;  /* 0x00000007ff09a212 */ /* 0x000fca00078e33ff */
[----:B------:R-:W-:Y:S01]  /*02d0*/  IMAD R2, R9, UR7, RZ ;  /* 0x0000000709027c24 */ /* 0x000fe2000f8e02ff */
[----:B------:R-:W-:Y:S06]  /*02e0*/  BRA.U !UP1, `(.L_x_1) ;  /* 0x0000000109b87547 */ /* 0x000fec000b800000 */
[----:B------:R-:W0:Y:S01]  /*02f0*/  LDCU.64 UR8, c[0x0][0x388] ;  /* 0x00007100ff0877ac */ /* 0x000e220008000a00 */
[----:B------:R-:W-:Y:S02]  /*0300*/  MOV R3, RZ ;  /* 0x000000ff00037202 */ /* 0x000fe40000000f00 */
[----:B------:R-:W-:Y:S01]  /*0310*/  MOV R5, R2 ;  /* 0x0000000200057202 */ /* 0x000fe20000000f00 */
[----:B------:R-:W-:Y:S02]  /*0320*/  ULOP3.LUT UR4, UR7, 0x7ffffff0, URZ, 0xc0, !UPT ;  /* 0x7ffffff007047892 */ /* 0x000fe4000f8ec0ff */
[----:B0-----:R-:W-:Y:S02]  /*0330*/  UIADD3 UR5, UP1, UPT, UR8, 0x20, URZ ;  /* 0x0000002008057890 */ /* 0x001fe4000ff3e0ff */
[----:B------:R-:W-:Y:S02]  /*0340*/  UIADD3 UR8, UPT, UPT, -UR4, URZ, URZ ;  /* 0x000000ff04087290 */ /* 0x000fe4000fffe1ff */
[----:B------:R-:W-:-:S12]  /*0350*/  UIADD3.X UR6, UPT, UPT, URZ, UR9, URZ, UP1, !UPT ;  /* 0x00000009ff067290 */ /* 0x000fd80008ffe4ff */
.L_x_2:
[----:B------:R-:W-:Y:S01]  /*0360*/  MOV R7, UR6 ;  /* 0x0000000600077c02 */ /* 0x000fe20008000f00 */
[----:B------:R-:W-:-:S04]  /*0370*/  IMAD.U32 R6, RZ, RZ, UR5 ;  /* 0x00000005ff067e24 */ /* 0x000fc8000f8e00ff */
[----:B------:R-:W-:-:S05]  /*0380*/  IMAD.WIDE R6, R5, 0x4, R6 ;  /* 0x0000000405067825 */ /* 0x000fca00078e0206 */
[----:B------:R-:W2:Y:S04]  /*0390*/  LDG.E R8, desc[UR12][R6.64+-0x20] ;  /* 0xffffe00c06087981 */ /* 0x000ea8000c1e1900 */
[----:B------:R-:W3:Y:S04]  /*03a0*/  LDG.E R10, desc[UR12][R6.64+-0x1c] ;  /* 0xffffe40c060a7981 */ /* 0x000ee8000c1e1900 */
[----:B------:R-:W4:Y:S04]  /*03b0*/  LDG.E R12, desc[UR12][R6.64+-0x18] ;  /* 0xffffe80c060c7981 */ /* 0x000f28000c1e1900 */
        /* <DEDUP_REMOVED lines=12> */
[----:B------:R-:W4:Y:S01]  /*0480*/  LDG.E R25, desc[UR12][R6.64+0x1c] ;  /* 0x00001c0c06197981 */ /* 0x000f22000c1e1900 */
[----:B------:R-:W-:Y:S01]  /*0490*/  UIADD3 UR8, UPT, UPT, UR8, 0x10, URZ ;  /* 0x0000001008087890 */ /* 0x000fe2000fffe0ff */
[----:B------:R-:W-:-:S03]  /*04a0*/  IADD3 R5, PT, PT, R5, 0x10, RZ ;  /* 0x0000001005057810 */ /* 0x000fc60007ffe0ff */
[----:B------:R-:W-:Y:S01]  /*04b0*/  UISETP.NE.AND UP1, UPT, UR8, URZ, UPT ;  /* 0x000000ff0800728c */ /* 0x000fe2000bf25270 */
[----:B--2--5:R-:W-:-:S04]  /*04c0*/  FFMA R3, R0, R8, R3 ;  /* 0x0000000800037223 */ /* 0x024fc80000000003 */
[----:B---3--:R-:W-:-:S04]  /*04d0*/  FFMA R3, R0, R10, R3 ;  /* 0x0000000a00037223 */ /* 0x008fc80000000003 */
[----:B----4-:R-:W-:-:S04]  /*04e0*/  FFMA R3, R0, R12, R3 ;  /* 0x0000000c00037223 */ /* 0x010fc80000000003 */
[----:B------:R-:W-:-:S04]  /*04f0*/  FFMA R3, R0, R14, R3 ;  /* 0x0000000e00037223 */ /* 0x000fc80000000003 */
        /* <DEDUP_REMOVED lines=11> */
[----:B------:R-:W-:Y:S01]  /*05b0*/  FFMA R3, R0, R25, R20 ;  /* 0x0000001900037223 */ /* 0x000fe20000000014 */
[----:B------:R-:W-:Y:S06]  /*05c0*/  BRA.U UP1, `(.L_x_2) ;  /* 0xfffffffd01647547 */ /* 0x000fec000b83ffff */
.L_x_1:
[----:B------:R-:W-:Y:S05]  /*05d0*/  BRA.U !UP0, `(.L_x_0) ;  /* 0x0000000108d07547 */ /* 0x000fea000b800000 */
[----:B------:R-:W-:Y:S02]  /*05e0*/  UISETP.GE.U32.AND UP0, UPT, UR10, 0x8, UPT ;  /* 0x000000080a00788c */ /* 0x000fe4000bf06070 */
[----:B------:R-:W-:-:S04]  /*05f0*/  ULOP3.LUT UR6, UR7, 0x7, URZ, 0xc0, !UPT ;  /* 0x0000000707067892 */ /* 0x000fc8000f8ec0ff */
[----:B------:R-:W-:-:S03]  /*0600*/  UISETP.NE.AND UP1, UPT, UR6, URZ, UPT ;  /* 0x000000ff0600728c */ /* 0x000fc6000bf25270 */
[----:B------:R-:W-:Y:S08]  /*0610*/  BRA.U !UP0, `(.L_x_3) ;  /* 0x0000000108507547 */ /* 0x000ff0000b800000 */
[----:B------:R-:W0:Y:S01]  /*0620*/  LDC.64 R6, c[0x0][0x388] ;  /* 0x0000e200ff067b82 */ /* 0x000e220000000a00 */
[----:B------:R-:W-:-:S05]  /*0630*/  IADD3 R5, PT, PT, R2, UR4, RZ ;  /* 0x0000000402057c10 */ /* 0x000fca000fffe0ff */
[----:B0-----:R-:W-:-:S05]  /*0640*/  IMAD.WIDE R6, R5, 0x4, R6 ;  /* 0x0000000405067825 */ /* 0x001fca00078e0206 */
[----:B------:R-:W2:Y:S04]  /*0650*/  LDG.E R5, desc[UR12][R6.64] ;  /* 0x0000000c06057981 */ /* 0x000ea8000c1e1900 */
[----:B------:R-:W3:Y:S04]  /*0660*/  LDG.E R8, desc[UR12][R6.64+0x4] ;  /* 0x0000040c06087981 */ /* 0x000ee8000c1e1900 */
[----:B------:R-:W4:Y:S04]  /*0670*/  LDG.E R10, desc[UR12][R6.64+0x8] ;  /* 0x0000080c060a7981 */ /* 0x000f28000c1e1900 */
[----:B------:R-:W4:Y:S04]  /*0680*/  LDG.E R12, desc[UR12][R6.64+0xc] ;  /* 0x00000c0c060c7981 */ /* 0x000f28000c1e1900 */
[----:B------:R-:W4:Y:S04]  /*0690*/  LDG.E R14, desc[UR12][R6.64+0x10] ;  /* 0x0000100c060e7981 */ /* 0x000f28000c1e1900 */
[----:B------:R-:W4:Y:S04]  /*06a0*/  LDG.E R16, desc[UR12][R6.64+0x14] ;  /* 0x0000140c06107981 */ /* 0x000f28000c1e1900 */
[----:B------:R-:W4:Y:S04]  /*06b0*/  LDG.E R18, desc[UR12][R6.64+0x18] ;  /* 0x0000180c06127981 */ /* 0x000f28000c1e1900 */
[----:B------:R-:W4:Y:S01]  /*06c0*/  LDG.E R20, desc[UR12][R6.64+0x1c] ;  /* 0x00001c0c06147981 */ /* 0x000f22000c1e1900 */
[----:B------:R-:W-:Y:S01]  /*06d0*/  UIADD3 UR4, UPT, UPT, UR4, 0x8, URZ ;  /* 0x0000000804047890 */ /* 0x000fe2000fffe0ff */
[----:B--2--5:R-:W-:-:S04]  /*06e0*/  FFMA R5, R0, R5, R3 ;  /* 0x0000000500057223 */ /* 0x024fc80000000003 */
[----:B---3--:R-:W-:-:S04]  /*06f0*/  FFMA R5, R0, R8, R5 ;  /* 0x0000000800057223 */ /* 0x008fc80000000005 */
[----:B----4-:R-:W-:-:S04]  /*0700*/  FFMA R5, R0, R10, R5 ;  /* 0x0000000a00057223 */ /* 0x010fc80000000005 */
[----:B------:R-:W-:-:S04]  /*0710*/  FFMA R5, R0, R12, R5 ;  /* 0x0000000c00057223 */ /* 0x000fc80000000005 */
[----:B------:R-:W-:-:S04]  /*0720*/  FFMA R5, R0, R14, R5 ;  /* 0x0000000e00057223 */ /* 0x000fc80000000005 */
[----:B------:R-:W-:-:S04]  /*0730*/  FFMA R5, R0, R16, R5 ;  /* 0x0000001000057223 */ /* 0x000fc80000000005 */
[----:B------:R-:W-:-:S04]  /*0740*/  FFMA R5, R0, R18, R5 ;  /* 0x0000001200057223 */ /* 0x000fc80000000005 */
[----:B------:R-:W-:-:S07]  /*0750*/  FFMA R3, R0, R20, R5 ;  /* 0x0000001400037223 */ /* 0x000fce0000000005 */
.L_x_3:
        /* <DEDUP_REMOVED lines=11> */
[----:B------:R-:W4:Y:S01]  /*0810*/  LDG.E R12, desc[UR12][R6.64+0xc] ;  /* 0x00000c0c060c7981 */ /* 0x000f22000c1e1900 */
[----:B------:R-:W-:Y:S01]  /*0820*/  UIADD3 UR4, UPT, UPT, UR4, 0x4, URZ ;  /* 0x0000000404047890 */ /* 0x000fe2000fffe0ff */
[----:B--2--5:R-:W-:-:S04]  /*0830*/  FFMA R5, R0, R5, R3 ;  /* 0x0000000500057223 */ /* 0x024fc80000000003 */
[----:B---3--:R-:W-:-:S04]  /*0840*/  FFMA R5, R0, R8, R5 ;  /* 0x0000000800057223 */ /* 0x008fc80000000005 */
[----:B----4-:R-:W-:-:S04]  /*0850*/  FFMA R5, R0, R10, R5 ;  /* 0x0000000a00057223 */ /* 0x010fc80000000005 */
[----:B------:R-:W-:-:S07]  /*0860*/  FFMA R3, R0, R12, R5 ;  /* 0x0000000c00037223 */ /* 0x000fce0000000005 */
.L_x_4:
[----:B------:R-:W-:Y:S05]  /*0870*/  BRA.U !UP1, `(.L_x_0) ;  /* 0x0000000109287547 */ /* 0x000fea000b800000 */
[----:B------:R-:W0:Y:S01]  /*0880*/  LDC.64 R8, c[0x0][0x388] ;  /* 0x0000e200ff087b82 */ /* 0x000e220000000a00 */
[----:B------:R-:W-:Y:S01]  /*0890*/  IADD3 R5, PT, PT, R2, UR4, RZ ;  /* 0x0000000402057c10 */ /* 0x000fe2000fffe0ff */
[----:B------:R-:W-:-:S12]  /*08a0*/  UIADD3 UR5, UPT, UPT, -UR5, URZ, URZ ;  /* 0x000000ff05057290 */ /* 0x000fd8000fffe1ff */
.L_x_5:
[----:B0-----:R-:W-:-:S06]  /*08b0*/  IMAD.WIDE R6, R5, 0x4, R8 ;  /* 0x0000000405067825 */ /* 0x001fcc00078e0208 */
[----:B------:R-:W2:Y:S01]  /*08c0*/  LDG.E R6, desc[UR12][R6.64] ;  /* 0x0000000c06067981 */ /* 0x000ea2000c1e1900 */
[----:B------:R-:W-:Y:S01]  /*08d0*/  UIADD3 UR5, UPT, UPT, UR5, 0x1, URZ ;  /* 0x0000000105057890 */ /* 0x000fe2000fffe0ff */
[----:B------:R-:W-:-:S03]  /*08e0*/  IADD3 R5, PT, PT, R5, 0x1, RZ ;  /* 0x0000000105057810 */ /* 0x000fc60007ffe0ff */
[----:B------:R-:W-:Y:S01]  /*08f0*/  UISETP.NE.AND UP0, UPT, UR5, URZ, UPT ;  /* 0x000000ff0500728c */ /* 0x000fe2000bf05270 */
[----:B--2--5:R-:W-:-:S08]  /*0900*/  FFMA R3, R0, R6, R3 ;  /* 0x0000000600037223 */ /* 0x024fd00000000003 */
[----:B------:R-:W-:Y:S05]  /*0910*/  BRA.U UP0, `(.L_x_5) ;  /* 0xfffffffd00e47547 */ /* 0x000fea000b83ffff */
.L_x_0:
[----:B-----5:R-:W-:Y:S01]  /*0920*/  MOV R0, 0x3bbb989d ;  /* 0x3bbb989d00007802 */ /* 0x020fe20000000f00 */
[----:B------:R-:W-:Y:S01]  /*0930*/  BSSY.RECONVERGENT B0, `(.L_x_6) ;  /* 0x0000016000007945 */ /* 0x000fe20003800200 */
[----:B------:R-:W-:-:S03]  /*0940*/  MOV R5, 0x437c0000 ;  /* 0x437c000000057802 */ /* 0x000fc60000000f00 */
[----:B------:R-:W-:-:S04]  /*0950*/  FFMA.SAT R0, R3, -R0, 0.5 ;  /* 0x3f00000003007423 */ /* 0x000fc80000002800 */
[----:B------:R-:W-:-:S04]  /*0960*/  FFMA.RM R0, R0, R5, 12582913 ;  /* 0x4b40000100007423 */ /* 0x000fc80000004005 */
[C---:B------:R-:W-:Y:S01]  /*0970*/  FADD R2, R0.reuse, -12583039 ;  /* 0xcb40007f00027421 */ /* 0x040fe20000000000 */
[----:B------:R-:W-:-:S03]  /*0980*/  IMAD.SHL.U32 R0, R0, 0x800000, RZ ;  /* 0x0080000000007824 */ /* 0x000fc600078e00ff */
[----:B------:R-:W-:-:S04]  /*0990*/  FFMA R2, R3, -1.4426950216293334961, -R2 ;  /* 0xbfb8aa3b03027823 */ /* 0x000fc80000000802 */
[----:B------:R-:W-:-:S04]  /*09a0*/  FFMA R2, R3, -1.925963033500011079e-08, R2 ;  /* 0xb2a5706003027823 */ /* 0x000fc80000000002 */
[----:B------:R-:W0:Y:S02]  /*09b0*/  MUFU.EX2 R3, R2 ;  /* 0x0000000200037308 */ /* 0x000e240000000800 */
[----:B0-----:R-:W-:-:S05]  /*09c0*/  FFMA R5, R0, R3, 1 ;  /* 0x3f80000000057423 */ /* 0x001fca0000000003 */
[----:B------:R-:W-:-:S04]  /*09d0*/  IADD3 R0, PT, PT, R5, 0x1800000, RZ ;  /* 0x0180000005007810 */ /* 0x000fc80007ffe0ff */
[----:B------:R-:W-:-:S04]  /*09e0*/  LOP3.LUT R0, R0, 0x7f800000, RZ, 0xc0, !PT ;  /* 0x7f80000000007812 */ /* 0x000fc800078ec0ff */
[----:B------:R-:W-:-:S13]  /*09f0*/  ISETP.GT.U32.AND P0, PT, R0, 0x1ffffff, PT ;  /* 0x01ffffff0000780c */ /* 0x000fda0003f04070 */
[----:B------:R-:W-:Y:S05]  /*0a00*/  @P0 BRA `(.L_x_7) ;  /* 0x0000000000100947 */ /* 0x000fea0003800000 */
[----:B------:R-:W-:-:S07]  /*0a10*/  MOV R6, 0xa30 ;  /* 0x00000a3000067802 */ /* 0x000fce0000000f00 */
[----:B------:R-:W-:Y:S05]  /*0a20*/  CALL.REL.NOINC `($__internal_0_$__cuda_sm20_rcp_rn_f32_slowpath) ;  /* 0x0000000000987944 */ /* 0x000fea0003c00000 */
[----:B------:R-:W-:Y:S01]  /*0a30*/  MOV R0, R3 ;  /* 0x0000000300007202 */ /* 0x000fe20000000f00 */
[----:B------:R-:W-:Y:S06]  /*0a40*/  BRA `(.L_x_8) ;  /* 0x0000000000107947 */ /* 0x000fec0003800000 */
.L_x_7:
[----:B------:R-:W0:Y:S02]  /*0a50*/  MUFU.RCP R0, R5 ;  /* 0x0000000500007308 */ /* 0x000e240000001000 */
[----:B0-----:R-:W-:-:S04]  /*0a60*/  FFMA R2, R5, R0, -1 ;  /* 0xbf80000005027423 */ /* 0x001fc80000000000 */
[----:B------:R-:W-:-:S04]  /*0a70*/  FADD.FTZ R3, -R2, -RZ ;  /* 0x800000ff02037221 */ /* 0x000fc80000010100 */
[----:B------:R-:W-:-:S07]  /*0a80*/  FFMA R0, R0, R3, R0 ;  /* 0x0000000300007223 */ /* 0x000fce0000000000 */
.L_x_8:
[----:B------:R-:W-:Y:S05]  /*0a90*/  BSYNC.RECONVERGENT B0 ;  /* 0x0000000000007941 */ /* 0x000fea0003800200 */
.L_x_6:
[----:B------:R-:W-:Y:S01]  /*0aa0*/  MOV R8, R0 ;  /* 0x0000000000087202 */ /* 0x000fe20000000f00 */
[----:B------:R-:W-:-:S03]  /*0ab0*/  HFMA2 R3, -RZ, RZ, 1.5048828125, 33.21875 ;  /* 0x3e055027ff037431 */ /* 0x000fc600000001ff */
[----:B------:R-:W-:-:S13]  /*0ac0*/  FSETP.GEU.AND P0, PT, R8, 1.175494350822287508e-38, PT ;  /* 0x008000000800780b */ /* 0x000fda0003f0e000 */
[----:B------:R-:W-:-:S05]  /*0ad0*/  @!P0 FMUL R8, R8, 8388608 ;  /* 0x4b00000008088820 */ /* 0x000fca0000400000 */
[----:B------:R-:W-:-:S04]  /*0ae0*/  IADD3 R0, PT, PT, R8, -0x3f2aaaab, RZ ;  /* 0xc0d5555508007810 */ /* 0x000fc80007ffe0ff */
[----:B------:R-:W-:-:S04]  /*0af0*/  LOP3.LUT R5, R0, 0xff800000, RZ, 0xc0, !PT ;  /* 0xff80000000057812 */ /* 0x000fc800078ec0ff */
[-C--:B------:R-:W-:Y:S02]  /*0b00*/  IADD3 R0, PT, PT, R8, -R5.reuse, RZ ;  /* 0x8000000508007210 */ /* 0x080fe40007ffe0ff */
[----:B------:R-:W-:-:S03]  /*0b10*/  I2FP.F32.S32 R5, R5 ;  /* 0x0000000500057245 */ /* 0x000fc60000201400 */
[----:B------:R-:W-:Y:S01]  /*0b20*/  FADD R6, R0, -1 ;  /* 0xbf80000000067421 */ /* 0x000fe20000000000 */
[----:B------:R-:W-:Y:S02]  /*0b30*/  FSEL R0, RZ, -23, P0 ;  /* 0xc1b80000ff007808 */ /* 0x000fe40000000000 */
[----:B------:R-:W-:Y:S01]  /*0b40*/  ISETP.GT.U32.AND P0, PT, R8, 0x7f7fffff, PT ;  /* 0x7f7fffff0800780c */ /* 0x000fe20003f04070 */
[C---:B------:R-:W-:Y:S02]  /*0b50*/  FFMA R3, R6.reuse, -R3, 0.14084610342979431152 ;  /* 0x3e1039f606037423 */ /* 0x040fe40000000803 */
[----:B------:R-:W-:Y:S01]  /*0b60*/  FFMA R0, R5, 1.1920928955078125e-07, R0 ;  /* 0x3400000005007823 */ /* 0x000fe20000000000 */
[----:B------:R-:W-:Y:S01]  /*0b70*/  MOV R5, 0x7f800000 ;  /* 0x7f80000000057802 */ /* 0x000fe20000000f00 */
[----:B------:R-:W-:-:S04]  /*0b80*/  FFMA R3, R6, R3, -0.12148627638816833496 ;  /* 0xbdf8cdcc06037423 */ /* 0x000fc80000000003 */
[----:B------:R-:W-:-:S04]  /*0b90*/  FFMA R3, R6, R3, 0.13980610668659210205 ;  /* 0x3e0f295506037423 */ /* 0x000fc80000000003 */
[----:B------:R-:W-:-:S04]  /*0ba0*/  FFMA R3, R6, R3, -0.16684235632419586182 ;  /* 0xbe2ad8b906037423 */ /* 0x000fc80000000003 */
[----:B------:R-:W-:-:S04]  /*0bb0*/  FFMA R3, R6, R3, 0.20012299716472625732 ;  /* 0x3e4ced0b06037423 */ /* 0x000fc80000000003 */
[C---:B------:R-:W-:Y:S02]  /*0bc0*/  FFMA R7, R6.reuse, R3, -0.24999669194221496582 ;  /* 0xbe7fff2206077423 */ /* 0x040fe40000000003 */
[----:B------:R-:W0:Y:S02]  /*0bd0*/  LDC.64 R2, c[0x0][0x390] ;  /* 0x0000e400ff027b82 */ /* 0x000e240000000a00 */
[----:B------:R-:W-:-:S04]  /*0be0*/  FFMA R7, R6, R7, 0.33333182334899902344 ;  /* 0x3eaaaa7806077423 */ /* 0x000fc80000000007 */
[----:B------:R-:W-:-:S04]  /*0bf0*/  FFMA R7, R6, R7, -0.5 ;  /* 0xbf00000006077423 */ /* 0x000fc80000000007 */
[----:B------:R-:W-:-:S04]  /*0c00*/  FMUL R7, R6, R7 ;  /* 0x0000000706077220 */ /* 0x000fc80000400000 */
[----:B------:R-:W-:-:S04]  /*0c10*/  FFMA R7, R6, R7, R6 ;  /* 0x0000000706077223 */ /* 0x000fc80000000006 */
[----:B------:R-:W-:Y:S01]  /*0c20*/  FFMA R0, R0, 0.69314718246459960938, R7 ;  /* 0x3f31721800007823 */ /* 0x000fe20000000007 */
[C---:B------:R-:W-:Y:S01]  /*0c30*/  @P0 FFMA R0, R8.reuse, R5, +INF ;  /* 0x7f80000008000423 */ /* 0x040fe20000000005 */
[----:B------:R-:W-:Y:S01]  /*0c40*/  FSETP.NEU.AND P0, PT, R8, RZ, PT ;  /* 0x000000ff0800720b */ /* 0x000fe20003f0d000 */
[----:B0-----:R-:W-:-:S03]  /*0c50*/  IMAD.WIDE R2, R4, 0x4, R2 ;  /* 0x0000000404027825 */ /* 0x001fc600078e0202 */
[----:B------:R-:W-:-:S05]  /*0c60*/  FSEL R5, -R0, +INF , P0 ;  /* 0x7f80000000057808 */ /* 0x000fca0000000100 */
[----:B------:R-:W-:Y:S01]  /*0c70*/  STG.E desc[UR12][R2.64], R5 ;  /* 0x0000000502007986 */ /* 0x000fe2000c10190c */
[----:B------:R-:W-:Y:S05]  /*0c80*/  EXIT ;  /* 0x000000000000794d */ /* 0x000fea0003800000 */
        .weak           $__internal_0_$__cuda_sm20_rcp_rn_f32_slowpath
        .type           $__internal_0_$__cuda_sm20_rcp_rn_f32_slowpath,@function
        .size           $__internal_0_$__cuda_sm20_rcp_rn_f32_slowpath,(.L_x_14 - $__internal_0_$__cuda_sm20_rcp_rn_f32_slowpath)
$__internal_0_$__cuda_sm20_rcp_rn_f32_slowpath:
[----:B------:R-:W-:Y:S01]  /*0c90*/  SHF.L.U32 R0, R5, 0x1, RZ ;  /* 0x0000000105007819 */ /* 0x000fe200000006ff */
[----:B------:R-:W-:Y:S03]  /*0ca0*/  BSSY.RECONVERGENT B1, `(.L_x_9) ;  /* 0x0000031000017945 */ /* 0x000fe60003800200 */
[----:B------:R-:W-:Y:S01]  /*0cb0*/  SHF.R.U32.HI R7, RZ, 0x18, R0 ;  /* 0x00000018ff077819 */ /* 0x000fe20000011600 */
[----:B------:R-:W-:-:S03]  /*0cc0*/  IMAD.MOV.U32 R0, RZ, RZ, R5 ;  /* 0x000000ffff007224 */ /* 0x000fc600078e0005 */
[----:B------:R-:W-:-:S13]  /*0cd0*/  ISETP.NE.U32.AND P0, PT, R7, RZ, PT ;  /* 0x000000ff0700720c */ /* 0x000fda0003f05070 */
[----:B------:R-:W-:Y:S05]  /*0ce0*/  @P0 BRA `(.L_x_10) ;  /* 0x0000000000280947 */ /* 0x000fea0003800000 */
[----:B------:R-:W-:-:S04]  /*0cf0*/  SHF.L.U32 R2, R0, 0x1, RZ ;  /* 0x0000000100027819 */ /* 0x000fc800000006ff */
[----:B------:R-:W-:-:S13]  /*0d00*/  ISETP.NE.AND P0, PT, R2, RZ, PT ;  /* 0x000000ff0200720c */ /* 0x000fda0003f05270 */
[----:B------:R-:W-:Y:S01]  /*0d10*/  @P0 FFMA R5, R0, 1.84467440737095516160e+19, RZ ;  /* 0x5f80000000050823 */ /* 0x000fe200000000ff */
[----:B------:R-:W-:Y:S08]  /*0d20*/  @!P0 MUFU.RCP R3, R0 ;  /* 0x0000000000038308 */ /* 0x000ff00000001000 */
[----:B------:R-:W0:Y:S02]  /*0d30*/  @P0 MUFU.RCP R2, R5 ;  /* 0x0000000500020308 */ /* 0x000e240000001000 */
[----:B0-----:R-:W-:-:S04]  /*0d40*/  @P0 FFMA R7, R5, R2, -1 ;  /* 0xbf80000005070423 */ /* 0x001fc80000000002 */
[----:B------:R-:W-:-:S04]  /*0d50*/  @P0 FADD.FTZ R7, -R7, -RZ ;  /* 0x800000ff07070221 */ /* 0x000fc80000010100 */
[----:B------:R-:W-:-:S04]  /*0d60*/  @P0 FFMA R2, R2, R7, R2 ;  /* 0x0000000702020223 */ /* 0x000fc80000000002 */
[----:B------:R-:W-:Y:S01]  /*0d70*/  @P0 FFMA R3, R2, 1.84467440737095516160e+19, RZ ;  /* 0x5f80000002030823 */ /* 0x000fe200000000ff */
[----:B------:R-:W-:Y:S06]  /*0d80*/  BRA `(.L_x_11) ;  /* 0x0000000000887947 */ /* 0x000fec0003800000 */
.L_x_10:
[----:B------:R-:W-:-:S04]  /*0d90*/  IADD3 R9, PT, PT, R7, -0xfd, RZ ;  /* 0xffffff0307097810 */ /* 0x000fc80007ffe0ff */
[----:B------:R-:W-:-:S13]  /*0da0*/  ISETP.GT.U32.AND P0, PT, R9, 0x1, PT ;  /* 0x000000010900780c */ /* 0x000fda0003f04070 */
[----:B------:R-:W-:Y:S05]  /*0db0*/  @P0 BRA `(.L_x_12) ;  /* 0x0000000000780947 */ /* 0x000fea0003800000 */
[----:B------:R-:W-:Y:S01]  /*0dc0*/  LOP3.LUT R2, R0, 0x7fffff, RZ, 0xc0, !PT ;  /* 0x007fffff00027812 */ /* 0x000fe200078ec0ff */
[----:B------:R-:W-:-:S03]  /*0dd0*/  HFMA2 R10, -RZ, RZ, 0, 1.78813934326171875e-07 ;  /* 0x00000003ff0a7431 */ /* 0x000fc600000001ff */
[----:B------:R-:W-:-:S04]  /*0de0*/  LOP3.LUT R2, R2, 0x3f800000, RZ, 0xfc, !PT ;  /* 0x3f80000002027812 */ /* 0x000fc800078efcff */
[----:B------:R-:W0:Y:S01]  /*0df0*/  MUFU.RCP R3, R2 ;  /* 0x0000000200037308 */ /* 0x000e220000001000 */
[----:B------:R-:W-:Y:S01]  /*0e00*/  SHF.L.U32 R10, R10, R9, RZ ;  /* 0x000000090a0a7219 */ /* 0x000fe200000006ff */
[----:B0-----:R-:W-:-:S04]  /*0e10*/  FFMA R5, R2, R3, -1 ;  /* 0xbf80000002057423 */ /* 0x001fc80000000003 */
[----:B------:R-:W-:-:S04]  /*0e20*/  FADD.FTZ R8, -R5, -RZ ;  /* 0x800000ff05087221 */ /* 0x000fc80000010100 */
[CCC-:B------:R-:W-:Y:S01]  /*0e30*/  FFMA.RM R5, R3.reuse, R8.reuse, R3.reuse ;  /* 0x0000000803057223 */ /* 0x1c0fe20000004003 */
[----:B------:R-:W-:-:S04]  /*0e40*/  FFMA.RP R8, R3, R8, R3 ;  /* 0x0000000803087223 */ /* 0x000fc80000008003 */
[C---:B------:R-:W-:Y:S02]  /*0e50*/  LOP3.LUT R3, R5.reuse, 0x7fffff, RZ, 0xc0, !PT ;  /* 0x007fffff05037812 */ /* 0x040fe400078ec0ff */
[----:B------:R-:W-:Y:S02]  /*0e60*/  FSETP.NEU.FTZ.AND P0, PT, R5, R8, PT ;  /* 0x000000080500720b */ /* 0x000fe40003f1d000 */
[----:B------:R-:W-:Y:S02]  /*0e70*/  LOP3.LUT R3, R3, 0x800000, RZ, 0xfc, !PT ;  /* 0x0080000003037812 */ /* 0x000fe400078efcff */
[----:B------:R-:W-:Y:S02]  /*0e80*/  SEL R5, RZ, 0xffffffff, !P0 ;  /* 0xffffffffff057807 */ /* 0x000fe40004000000 */
[----:B------:R-:W-:Y:S02]  /*0e90*/  LOP3.LUT R10, R10, R3, RZ, 0xc0, !PT ;  /* 0x000000030a0a7212 */ /* 0x000fe400078ec0ff */
[----:B------:R-:W-:-:S02]  /*0ea0*/  IADD3 R2, PT, PT, -R5, RZ, RZ ;  /* 0x000000ff05027210 */ /* 0x000fc40007ffe1ff */
[-C--:B------:R-:W-:Y:S02]  /*0eb0*/  SHF.R.U32.HI R10, RZ, R9.reuse, R10 ;  /* 0x00000009ff0a7219 */ /* 0x080fe4000001160a */
[----:B------:R-:W-:Y:S02]  /*0ec0*/  LOP3.LUT P1, RZ, R2, R9, R3, 0xf8, !PT ;  /* 0x0000000902ff7212 */ /* 0x000fe4000782f803 */
[C---:B------:R-:W-:Y:S02]  /*0ed0*/  LOP3.LUT P0, RZ, R10.reuse, 0x1, RZ, 0xc0, !PT ;  /* 0x000000010aff7812 */ /* 0x040fe4000780c0ff */
[----:B------:R-:W-:-:S04]  /*0ee0*/  LOP3.LUT P2, RZ, R10, 0x2, RZ, 0xc0, !PT ;  /* 0x000000020aff7812 */ /* 0x000fc8000784c0ff */
[----:B------:R-:W-:Y:S02]  /*0ef0*/  PLOP3.LUT P0, PT, P0, P1, P2, 0xe0, 0x0 ;  /* 0x000000000000781c */ /* 0x000fe40000703c20 */
[----:B------:R-:W-:Y:S02]  /*0f00*/  LOP3.LUT P1, RZ, R0, 0x7fffff, RZ, 0xc0, !PT ;  /* 0x007fffff00ff7812 */ /* 0x000fe4000782c0ff */
[----:B------:R-:W-:-:S04]  /*0f10*/  SEL R2, RZ, 0x1, !P0 ;  /* 0x00000001ff027807 */ /* 0x000fc80004000000 */
[----:B------:R-:W-:-:S04]  /*0f20*/  IADD3 R2, PT, PT, -R2, RZ, RZ ;  /* 0x000000ff02027210 */ /* 0x000fc80007ffe1ff */
[----:B------:R-:W-:Y:S02]  /*0f30*/  ISETP.GE.AND P0, PT, R2, RZ, PT ;  /* 0x000000ff0200720c */ /* 0x000fe40003f06270 */
[----:B------:R-:W-:-:S04]  /*0f40*/  IADD3 R2, PT, PT, R7, -0xfc, RZ ;  /* 0xffffff0407027810 */ /* 0x000fc80007ffe0ff */
[----:B------:R-:W-:-:S07]  /*0f50*/  SHF.R.U32.HI R3, RZ, R2, R3 ;  /* 0x00000002ff037219 */ /* 0x000fce0000011603 */
[----:B------:R-:W-:-:S04]  /*0f60*/  @!P0 IADD3 R3, PT, PT, R3, 0x1, RZ ;  /* 0x0000000103038810 */ /* 0x000fc80007ffe0ff */
[----:B------:R-:W-:-:S04]  /*0f70*/  @!P1 SHF.L.U32 R3, R3, 0x1, RZ ;  /* 0x0000000103039819 */ /* 0x000fc800000006ff */
[----:B------:R-:W-:Y:S01]  /*0f80*/  LOP3.LUT R3, R3, 0x80000000, R0, 0xf8, !PT ;  /* 0x8000000003037812 */ /* 0x000fe200078ef800 */
[----:B------:R-:W-:Y:S06]  /*0f90*/  BRA `(.L_x_11) ;  /* 0x0000000000047947 */ /* 0x000fec0003800000 */
.L_x_12:
[----:B------:R0:W1:Y:S02]  /*0fa0*/  MUFU.RCP R3, R0 ;  /* 0x0000000000037308 */ /* 0x0000640000001000 */
.L_x_11:
[----:B------:R-:W-:Y:S05]  /*0fb0*/  BSYNC.RECONVERGENT B1 ;  /* 0x0000000000017941 */ /* 0x000fea0003800200 */
.L_x_9:
[----:B------:R-:W-:-:S04]  /*0fc0*/  MOV R7, 0x0 ;  /* 0x0000000000077802 */ /* 0x000fc80000000f00 */
[----:B01----:R-:W-:Y:S05]  /*0fd0*/  RET.REL.NODEC R6 `(_Z38soft_margin_loss_with_attention_kernelPKfS0_Pfiii) ;  /* 0xfffffff006087950 */ /* 0x003fea0003c3ffff */
.L_x_13:
[----:B------:R-:W-:-:S00]  /*0fe0*/  BRA `(.L_x_13) ;  /* 0xfffffffc00fc7947 */ /* 0x000fc0000383ffff */
[----:B------:R-:W-:-:S00]  /*0ff0*/  NOP ;  /* 0x0000000000007918 */ /* 0x000fc00000000000 */
        /* <DEDUP_REMOVED lines=8> */
.L_x_14:


//--------------------- .nv.shared.reserved.0     --------------------------
	.section	.nv.shared.reserved.0,"aw",@nobits
	.weak		__nv_reservedSMEM_offset_0_alias
	.size		__nv_reservedSMEM_offset_0_alias, 0, 64
	.other		__nv_reservedSMEM_offset_0_alias,@"STO_CUDA_RESERVED_SHARED STV_DEFAULT"
__nv_reservedSMEM_offset_0_alias:
	.zero		0
	.zero		64


//--------------------- .nv.constant0._Z38soft_margin_loss_with_attention_kernelPKfS0_Pfiii --------------------------
	.section	.nv.constant0._Z38soft_margin_loss_with_attention_kernelPKfS0_Pfiii,"a",@progbits
	.sectionflags	@""
	.align	4
.nv.constant0._Z38soft_margin_loss_with_attention_kernelPKfS0_Pfiii:
	.zero		932


//--------------------- SYMBOLS --------------------------

	.type		.nv.reservedSmem.offset0,@object
	.size		.nv.reservedSmem.offset0,0x4
